	.headerflags	@"EF_CUDA_TEXMODE_UNIFIED EF_CUDA_64BIT_ADDRESS EF_CUDA_ACCELERATORS EF_CUDA_SM90 EF_CUDA_VIRTUAL_SM(EF_CUDA_SM90)"
	.elftype	@"ET_EXEC"


//--------------------- .nv.info                  --------------------------
	.section	.nv.info,"",@"SHT_CUDA_INFO"
	.align	4


	//----- nvinfo : EIATTR_REGCOUNT
	.align		4
        /*0000*/ 	.byte	0x04, 0x2f
        /*0002*/ 	.short	(.L_1 - .L_0)
	.align		4
.L_0:
        /*0004*/ 	.word	index@(triton_poi_fused__safe_softmax_add_2)
        /*0008*/ 	.word	0x00000012


	//----- nvinfo : EIATTR_MIN_STACK_SIZE
	.align		4
.L_1:
        /*000c*/ 	.byte	0x04, 0x12
        /*000e*/ 	.short	(.L_3 - .L_2)
	.align		4
.L_2:
        /*0010*/ 	.word	index@(triton_poi_fused__safe_softmax_add_2)
        /*0014*/ 	.word	0x00000000


	//----- nvinfo : EIATTR_FRAME_SIZE
	.align		4
.L_3:
        /*0018*/ 	.byte	0x04, 0x11
        /*001a*/ 	.short	(.L_5 - .L_4)
	.align		4
.L_4:
        /*001c*/ 	.word	index@(triton_poi_fused__safe_softmax_add_2)
        /*0020*/ 	.word	0x00000000


	//----- nvinfo : EIATTR_MIN_STACK_SIZE
	.align		4
.L_5:
        /*0024*/ 	.byte	0x04, 0x12
        /*0026*/ 	.short	(.L_7 - .L_6)
	.align		4
.L_6:
        /*0028*/ 	.word	index@(triton_poi_fused__safe_softmax_add_2)
        /*002c*/ 	.word	0x00000000
.L_7:


//--------------------- .nv.info.triton_poi_fused__safe_softmax_add_2 --------------------------
	.section	.nv.info.triton_poi_fused__safe_softmax_add_2,"",@"SHT_CUDA_INFO"
	.sectionflags	@""
	.align	4


	//----- nvinfo : EIATTR_CUDA_API_VERSION
	.align		4
        /*0000*/ 	.byte	0x04, 0x37
        /*0002*/ 	.short	(.L_9 - .L_8)
.L_8:
        /*0004*/ 	.word	0x0000007c


	//----- nvinfo : EIATTR_KPARAM_INFO
	.align		4
.L_9:
        /*0008*/ 	.byte	0x04, 0x17
        /*000a*/ 	.short	(.L_11 - .L_10)
.L_10:
        /*000c*/ 	.word	0x00000000
        /*0010*/ 	.short	0x0005
        /*0012*/ 	.short	0x0028
        /*0014*/ 	.byte	0x00, 0xf0, 0x11, 0x00


	//----- nvinfo : EIATTR_KPARAM_INFO
	.align		4
.L_11:
        /*0018*/ 	.byte	0x04, 0x17
        /*001a*/ 	.short	(.L_13 - .L_12)
.L_12:
        /*001c*/ 	.word	0x00000000
        /*0020*/ 	.short	0x0004
        /*0022*/ 	.short	0x0020
        /*0024*/ 	.byte	0x00, 0xf4, 0x21, 0x00


	//----- nvinfo : EIATTR_KPARAM_INFO
	.align		4
.L_13:
        /*0028*/ 	.byte	0x04, 0x17
        /*002a*/ 	.short	(.L_15 - .L_14)
.L_14:
        /*002c*/ 	.word	0x00000000
        /*0030*/ 	.short	0x0003
        /*0032*/ 	.short	0x0018
        /*0034*/ 	.byte	0x00, 0xf4, 0x21, 0x00


	//----- nvinfo : EIATTR_KPARAM_INFO
	.align		4
.L_15:
        /*0038*/ 	.byte	0x04, 0x17
        /*003a*/ 	.short	(.L_17 - .L_16)
.L_16:
        /*003c*/ 	.word	0x00000000
        /*0040*/ 	.short	0x0002
        /*0042*/ 	.short	0x0010
        /*0044*/ 	.byte	0x00, 0xf4, 0x21, 0x00


	//----- nvinfo : EIATTR_KPARAM_INFO
	.align		4
.L_17:
        /*0048*/ 	.byte	0x04, 0x17
        /*004a*/ 	.short	(.L_19 - .L_18)
.L_18:
        /*004c*/ 	.word	0x00000000
        /*0050*/ 	.short	0x0001
        /*0052*/ 	.short	0x0008
        /*0054*/ 	.byte	0x00, 0xf4, 0x21, 0x00


	//----- nvinfo : EIATTR_KPARAM_INFO
	.align		4
.L_19:
        /*0058*/ 	.byte	0x04, 0x17
        /*005a*/ 	.short	(.L_21 - .L_20)
.L_20:
        /*005c*/ 	.word	0x00000000
        /*0060*/ 	.short	0x0000
        /*0062*/ 	.short	0x0000
        /*0064*/ 	.byte	0x00, 0xf4, 0x21, 0x00


	//----- nvinfo : EIATTR_SPARSE_MMA_MASK
	.align		4
.L_21:
        /*0068*/ 	.byte	0x03, 0x50
        /*006a*/ 	.short	0x0000


	//----- nvinfo : EIATTR_MAXREG_COUNT
	.align		4
        /*006c*/ 	.byte	0x03, 0x1b
        /*006e*/ 	.short	0x00ff


	//----- nvinfo : EIATTR_EXIT_INSTR_OFFSETS
	.align		4
        /*0070*/ 	.byte	0x04, 0x1c
        /*0072*/ 	.short	(.L_23 - .L_22)


	//   ....[0]....
.L_22:
        /*0074*/ 	.word	0x00000320


	//   ....[1]....
        /*0078*/ 	.word	0x00000340


	//----- nvinfo : EIATTR_REQNTID
	.align		4
.L_23:
        /*007c*/ 	.byte	0x04, 0x10
        /*007e*/ 	.short	(.L_25 - .L_24)
.L_24:
        /*0080*/ 	.word	0x00000080
        /*0084*/ 	.word	0x00000001
        /*0088*/ 	.word	0x00000001


	//----- nvinfo : EIATTR_CBANK_PARAM_SIZE
	.align		4
.L_25:
        /*008c*/ 	.byte	0x03, 0x19
        /*008e*/ 	.short	0x002c


	//----- nvinfo : EIATTR_PARAM_CBANK
	.align		4
        /*0090*/ 	.byte	0x04, 0x0a
        /*0092*/ 	.short	(.L_27 - .L_26)
	.align		4
.L_26:
        /*0094*/ 	.word	index@(.nv.constant0.triton_poi_fused__safe_softmax_add_2)
        /*0098*/ 	.short	0x0210
        /*009a*/ 	.short	0x002c


	//----- nvinfo : EIATTR_SW_WAR
	.align		4
.L_27:
        /*009c*/ 	.byte	0x04, 0x36
        /*009e*/ 	.short	(.L_29 - .L_28)
.L_28:
        /*00a0*/ 	.word	0x00000008
.L_29:


//--------------------- .nv.callgraph             --------------------------
	.section	.nv.callgraph,"",@"SHT_CUDA_CALLGRAPH"
	.align	4
	.sectionentsize	8
	.align		4
        /*0000*/ 	.word	0x00000000
	.align		4
        /*0004*/ 	.word	0xffffffff
	.align		4
        /*0008*/ 	.word	0x00000000
	.align		4
        /*000c*/ 	.word	0xfffffffe
	.align		4
        /*0010*/ 	.word	0x00000000
	.align		4
        /*0014*/ 	.word	0xfffffffd
	.align		4
        /*0018*/ 	.word	0x00000000
	.align		4
        /*001c*/ 	.word	0xfffffffc


//--------------------- .text.triton_poi_fused__safe_softmax_add_2 --------------------------
	.section	.text.triton_poi_fused__safe_softmax_add_2,"ax",@progbits
	.align	128
        .global         triton_poi_fused__safe_softmax_add_2
        .type           triton_poi_fused__safe_softmax_add_2,@function
        .size           triton_poi_fused__safe_softmax_add_2,(.L_x_1 - triton_poi_fused__safe_softmax_add_2)
        .other          triton_poi_fused__safe_softmax_add_2,@"STO_CUDA_ENTRY STV_DEFAULT"
triton_poi_fused__safe_softmax_add_2:
.text.triton_poi_fused__safe_softmax_add_2:
[----:B------:R-:W0:Y:S02]  /*0000*/  LDC R1, c[0x0][0x28] ;  /* 0x00000a00ff017b82 */ /* 0x000e240000000800 */
[----:B------:R-:W1:Y:S01]  /*0010*/  S2R R0, SR_TID.X ;  /* 0x0000000000007919 */ /* 0x000e620000002100 */
[----:B------:R-:W2:Y:S01]  /*0020*/  LDC.64 R4, c[0x0][0x210] ;  /* 0x00008400ff047b82 */ /* 0x000ea20000000a00 */
[----:B------:R-:W-:Y:S01]  /*0030*/  CS2R R12, SRZ ;  /* 0x00000000000c7805 */ /* 0x000fe2000001ff00 */
[----:B------:R-:W-:Y:S01]  /*0040*/  ULDC.64 UR4, c[0x0][0x208] ;  /* 0x0000820000047ab9 */ /* 0x000fe20000000a00 */
[----:B------:R-:W3:Y:S05]  /*0050*/  S2R R9, SR_CTAID.X ;  /* 0x0000000000097919 */ /* 0x000eea0000002500 */
[----:B------:R-:W4:Y:S01]  /*0060*/  LDC.64 R6, c[0x0][0x220] ;  /* 0x00008800ff067b82 */ /* 0x000f220000000a00 */
[----:B------:R-:W-:Y:S01]  /*0070*/  CS2R R14, SRZ ;  /* 0x00000000000e7805 */ /* 0x000fe2000001ff00 */
[----:B------:R-:W-:Y:S01]  /*0080*/  ULDC.64 UR6, c[0x0][0x218] ;  /* 0x0000860000067ab9 */ /* 0x000fe20000000a00 */
[----:B-1----:R-:W-:-:S02]  /*0090*/  LOP3.LUT R0, R0, 0x7f, RZ, 0xc0, !PT ;  /* 0x0000007f00007812 */ /* 0x002fc400078ec0ff */
[----:B---3--:R-:W-:-:S03]  /*00a0*/  SHF.R.S32.HI R2, RZ, 0x18, R9 ;  /* 0x00000018ff027819 */ /* 0x008fc60000011409 */
[----:B------:R-:W-:Y:S01]  /*00b0*/  IMAD R9, R9, 0x80, R0 ;  /* 0x0000008009097824 */ /* 0x000fe200078e0200 */
[----:B------:R-:W-:-:S03]  /*00c0*/  SGXT R0, R2, 0x1 ;  /* 0x000000010200781a */ /* 0x000fc60000000200 */
[C---:B--2---:R-:W-:Y:S01]  /*00d0*/  IMAD.WIDE R4, R9.reuse, 0x4, R4 ;  /* 0x0000000409047825 */ /* 0x044fe200078e0204 */
[----:B------:R-:W1:Y:S01]  /*00e0*/  LDC.64 R2, c[0x0][0x228] ;  /* 0x00008a00ff027b82 */ /* 0x000e620000000a00 */
[----:B------:R-:W-:Y:S02]  /*00f0*/  ISETP.GE.AND P0, PT, R9, 0x100, PT ;  /* 0x000001000900780c */ /* 0x000fe40003f06270 */
[CC--:B------:R-:W-:Y:S02]  /*0100*/  LEA.HI R8, R0.reuse, R9.reuse, RZ, 0x6 ;  /* 0x0000000900087211 */ /* 0x0c0fe400078f30ff */
[----:B------:R-:W-:Y:S02]  /*0110*/  LEA.HI R0, R0, R9, RZ, 0x2 ;  /* 0x0000000900007211 */ /* 0x000fe400078f10ff */
[----:B------:R-:W-:-:S05]  /*0120*/  LOP3.LUT R8, R8, 0xffffffc0, RZ, 0xc0, !PT ;  /* 0xffffffc008087812 */ /* 0x000fca00078ec0ff */
[----:B------:R-:W-:Y:S02]  /*0130*/  IMAD.IADD R11, R9, 0x1, -R8 ;  /* 0x00000001090b7824 */ /* 0x000fe400078e0a08 */
[----:B------:R-:W2:Y:S01]  /*0140*/  LDC.64 R8, c[0x0][0x230] ;  /* 0x00008c00ff087b82 */ /* 0x000ea20000000a00 */
[----:B------:R-:W3:Y:S01]  /*0150*/  @!P0 LDG.E R12, desc[UR4][R4.64] ;  /* 0x00000004040c8981 */ /* 0x000ee2000c1e1900 */
[----:B----4-:R-:W-:Y:S01]  /*0160*/  IMAD.WIDE R6, R11, 0x4, R6 ;  /* 0x000000040b067825 */ /* 0x010fe200078e0206 */
[----:B------:R-:W-:-:S04]  /*0170*/  SHF.R.S32.HI R11, RZ, 0x2, R0 ;  /* 0x00000002ff0b7819 */ /* 0x000fc80000011400 */
[----:B------:R-:W3:Y:S01]  /*0180*/  @!P0 LDG.E.EL R13, desc[UR4][R6.64] ;  /* 0x00000004060d8981 */ /* 0x000ee2000c2e1900 */
[----:B-1----:R-:W-:-:S05]  /*0190*/  IMAD.WIDE R2, R11, 0x4, R2 ;  /* 0x000000040b027825 */ /* 0x002fca00078e0202 */
[----:B------:R-:W4:Y:S01]  /*01a0*/  @!P0 LDG.E.EL R14, desc[UR4][R2.64] ;  /* 0x00000004020e8981 */ /* 0x000f22000c2e1900 */
[----:B--2---:R-:W-:-:S05]  /*01b0*/  IMAD.WIDE R8, R11, 0x4, R8 ;  /* 0x000000040b087825 */ /* 0x004fca00078e0208 */
[----:B------:R-:W2:Y:S01]  /*01c0*/  @!P0 LDG.E.EL R15, desc[UR4][R8.64] ;  /* 0x00000004080f8981 */ /* 0x000ea2000c2e1900 */
[----:B------:R-:W-:Y:S02]  /*01d0*/  IADD3 R10, P1, R11, UR6, RZ ;  /* 0x000000060b0a7c10 */ /* 0x000fe4000ff3e0ff */
[----:B------:R-:W-:Y:S02]  /*01e0*/  PRMT R0, RZ, 0x7610, R0 ;  /* 0x00007610ff007816 */ /* 0x000fe40000000000 */
[----:B------:R-:W-:-:S05]  /*01f0*/  LEA.HI.X.SX32 R11, R11, UR7, 0x1, P1 ;  /* 0x000000070b0b7c11 */ /* 0x000fca00088f0eff */
[----:B------:R-:W5:Y:S01]  /*0200*/  @!P0 LDG.E.EL.U8 R0, desc[UR4][R10.64] ;  /* 0x000000040a008981 */ /* 0x000f62000c2e1100 */
[----:B---3--:R-:W-:-:S04]  /*0210*/  FADD R13, R13, R12 ;  /* 0x0000000c0d0d7221 */ /* 0x008fc80000000000 */
[----:B----4-:R-:W-:-:S04]  /*0220*/  FADD R13, R13, -R14 ;  /* 0x8000000e0d0d7221 */ /* 0x010fc80000000000 */
[----:B------:R-:W-:-:S05]  /*0230*/  FMUL R13, R13, 1.4426950216293334961 ;  /* 0x3fb8aa3b0d0d7820 */ /* 0x000fca0000400000 */
[----:B------:R-:W-:Y:S02]  /*0240*/  FSETP.GEU.AND P2, PT, R13, -126, PT ;  /* 0xc2fc00000d00780b */ /* 0x000fe40003f4e000 */
[C---:B--2---:R-:W-:Y:S02]  /*0250*/  FSETP.GT.AND P1, PT, |R15|.reuse, 8.50705917302346158658e+37, PT ;  /* 0x7e8000000f00780b */ /* 0x044fe40003f24200 */
[----:B------:R-:W-:-:S09]  /*0260*/  FSETP.GEU.AND P3, PT, |R15|, 1.175494350822287508e-38, PT ;  /* 0x008000000f00780b */ /* 0x000fd20003f6e200 */
[----:B------:R-:W-:-:S04]  /*0270*/  @!P2 FMUL R13, R13, 0.5 ;  /* 0x3f0000000d0da820 */ /* 0x000fc80000400000 */
[----:B------:R-:W1:Y:S01]  /*0280*/  MUFU.EX2 R2, R13 ;  /* 0x0000000d00027308 */ /* 0x000e620000000800 */
[----:B------:R-:W-:-:S04]  /*0290*/  @P1 FMUL R15, R15, 0.25 ;  /* 0x3e8000000f0f1820 */ /* 0x000fc80000400000 */
[----:B------:R-:W-:-:S04]  /*02a0*/  @!P3 FMUL R15, R15, 16777216 ;  /* 0x4b8000000f0fb820 */ /* 0x000fc80000400000 */
[----:B------:R-:W2:Y:S01]  /*02b0*/  MUFU.RCP R3, R15 ;  /* 0x0000000f00037308 */ /* 0x000ea20000001000 */
[----:B-1----:R-:W-:-:S04]  /*02c0*/  @!P2 FMUL R2, R2, R2 ;  /* 0x000000020202a220 */ /* 0x002fc80000400000 */
[----:B------:R-:W-:-:S04]  /*02d0*/  @P1 FMUL R2, R2, 0.25 ;  /* 0x3e80000002021820 */ /* 0x000fc80000400000 */
[----:B------:R-:W-:Y:S01]  /*02e0*/  @!P3 FMUL R2, R2, 16777216 ;  /* 0x4b8000000202b820 */ /* 0x000fe20000400000 */
[----:B-----5:R-:W-:-:S03]  /*02f0*/  LOP3.LUT P1, RZ, R0, 0xff, RZ, 0xc0, !PT ;  /* 0x000000ff00ff7812 */ /* 0x020fc6000782c0ff */
[----:B--2---:R-:W-:-:S05]  /*0300*/  FMUL R3, R3, R2 ;  /* 0x0000000203037220 */ /* 0x004fca0000400000 */
[----:B------:R-:W-:Y:S01]  /*0310*/  SEL R3, R3, RZ, P1 ;  /* 0x000000ff03037207 */ /* 0x000fe20000800000 */
[----:B------:R-:W-:Y:S06]  /*0320*/  @P0 EXIT ;  /* 0x000000000000094d */ /* 0x000fec0003800000 */
[----:B------:R-:W-:Y:S01]  /*0330*/  STG.E desc[UR4][R4.64], R3 ;  /* 0x0000000304007986 */ /* 0x000fe2000c101904 */
[----:B------:R-:W-:Y:S05]  /*0340*/  EXIT ;  /* 0x000000000000794d */ /* 0x000fea0003800000 */
.L_x_0:
[----:B------:R-:W-:-:S00]  /*0350*/  BRA `(.L_x_0) ;  /* 0xfffffffc00fc7947 */ /* 0x000fc0000383ffff */
[----:B------:R-:W-:-:S00]  /*0360*/  NOP ;  /* 0x0000000000007918 */ /* 0x000fc00000000000 */
        /* <DEDUP_REMOVED lines=9> */
.L_x_1:


//--------------------- .nv.constant0.triton_poi_fused__safe_softmax_add_2 --------------------------
	.section	.nv.constant0.triton_poi_fused__safe_softmax_add_2,"a",@progbits
	.sectionflags	@""
	.align	4
.nv.constant0.triton_poi_fused__safe_softmax_add_2:
	.zero		572
